	.headerflags	@"EF_CUDA_TEXMODE_UNIFIED EF_CUDA_64BIT_ADDRESS EF_CUDA_SM86 EF_CUDA_VIRTUAL_SM(EF_CUDA_SM86)"
	.elftype	@"ET_EXEC"


//--------------------- .nv.info                  --------------------------
	.section	.nv.info,"",@"SHT_CUDA_INFO"
	.align	4


	//----- nvinfo : EIATTR_REGCOUNT
	.align		4
        /*0000*/ 	.byte	0x04, 0x2f
        /*0002*/ 	.short	(.L_1 - .L_0)
	.align		4
.L_0:
        /*0004*/ 	.word	index@(triton_red_fused__to_copy_mean_pow_7)
        /*0008*/ 	.word	0x0000000d


	//----- nvinfo : EIATTR_MIN_STACK_SIZE
	.align		4
.L_1:
        /*000c*/ 	.byte	0x04, 0x12
        /*000e*/ 	.short	(.L_3 - .L_2)
	.align		4
.L_2:
        /*0010*/ 	.word	index@(triton_red_fused__to_copy_mean_pow_7)
        /*0014*/ 	.word	0x00000000


	//----- nvinfo : EIATTR_FRAME_SIZE
	.align		4
.L_3:
        /*0018*/ 	.byte	0x04, 0x11
        /*001a*/ 	.short	(.L_5 - .L_4)
	.align		4
.L_4:
        /*001c*/ 	.word	index@(triton_red_fused__to_copy_mean_pow_7)
        /*0020*/ 	.word	0x00000000


	//----- nvinfo : EIATTR_MIN_STACK_SIZE
	.align		4
.L_5:
        /*0024*/ 	.byte	0x04, 0x12
        /*0026*/ 	.short	(.L_7 - .L_6)
	.align		4
.L_6:
        /*0028*/ 	.word	index@(triton_red_fused__to_copy_mean_pow_7)
        /*002c*/ 	.word	0x00000000
.L_7:


//--------------------- .nv.info.triton_red_fused__to_copy_mean_pow_7 --------------------------
	.section	.nv.info.triton_red_fused__to_copy_mean_pow_7,"",@"SHT_CUDA_INFO"
	.sectionflags	@""
	.align	4


	//----- nvinfo : EIATTR_CUDA_API_VERSION
	.align		4
        /*0000*/ 	.byte	0x04, 0x37
        /*0002*/ 	.short	(.L_9 - .L_8)
.L_8:
        /*0004*/ 	.word	0x0000007c


	//----- nvinfo : EIATTR_SW2861232_WAR
	.align		4
.L_9:
        /*0008*/ 	.byte	0x01, 0x35
	.zero		2


	//----- nvinfo : EIATTR_PARAM_CBANK
	.align		4
        /*000c*/ 	.byte	0x04, 0x0a
        /*000e*/ 	.short	(.L_11 - .L_10)
	.align		4
.L_10:
        /*0010*/ 	.word	index@(.nv.constant0.triton_red_fused__to_copy_mean_pow_7)
        /*0014*/ 	.short	0x0160
        /*0016*/ 	.short	0x0020


	//----- nvinfo : EIATTR_CBANK_PARAM_SIZE
	.align		4
.L_11:
        /*0018*/ 	.byte	0x03, 0x19
        /*001a*/ 	.short	0x0020


	//----- nvinfo : EIATTR_KPARAM_INFO
	.align		4
        /*001c*/ 	.byte	0x04, 0x17
        /*001e*/ 	.short	(.L_13 - .L_12)
.L_12:
        /*0020*/ 	.word	0x00000000
        /*0024*/ 	.short	0x0004
        /*0026*/ 	.short	0x0018
        /*0028*/ 	.byte	0x00, 0xf4, 0x21, 0x00


	//----- nvinfo : EIATTR_KPARAM_INFO
	.align		4
.L_13:
        /*002c*/ 	.byte	0x04, 0x17
        /*002e*/ 	.short	(.L_15 - .L_14)
.L_14:
        /*0030*/ 	.word	0x00000000
        /*0034*/ 	.short	0x0003
        /*0036*/ 	.short	0x0014
        /*0038*/ 	.byte	0x00, 0xf0, 0x11, 0x00


	//----- nvinfo : EIATTR_KPARAM_INFO
	.align		4
.L_15:
        /*003c*/ 	.byte	0x04, 0x17
        /*003e*/ 	.short	(.L_17 - .L_16)
.L_16:
        /*0040*/ 	.word	0x00000000
        /*0044*/ 	.short	0x0002
        /*0046*/ 	.short	0x0010
        /*0048*/ 	.byte	0x00, 0xf0, 0x11, 0x00


	//----- nvinfo : EIATTR_KPARAM_INFO
	.align		4
.L_17:
        /*004c*/ 	.byte	0x04, 0x17
        /*004e*/ 	.short	(.L_19 - .L_18)
.L_18:
        /*0050*/ 	.word	0x00000000
        /*0054*/ 	.short	0x0001
        /*0056*/ 	.short	0x0008
        /*0058*/ 	.byte	0x00, 0xf4, 0x21, 0x00


	//----- nvinfo : EIATTR_KPARAM_INFO
	.align		4
.L_19:
        /*005c*/ 	.byte	0x04, 0x17
        /*005e*/ 	.short	(.L_21 - .L_20)
.L_20:
        /*0060*/ 	.word	0x00000000
        /*0064*/ 	.short	0x0000
        /*0066*/ 	.short	0x0000
        /*0068*/ 	.byte	0x00, 0xf4, 0x21, 0x00


	//----- nvinfo : EIATTR_MAXREG_COUNT
	.align		4
.L_21:
        /*006c*/ 	.byte	0x03, 0x1b
        /*006e*/ 	.short	0x00ff


	//----- nvinfo : EIATTR_COOP_GROUP_MASK_REGIDS
	.align		4
        /*0070*/ 	.byte	0x04, 0x29
        /*0072*/ 	.short	(.L_23 - .L_22)


	//   ....[0]....
.L_22:
        /*0074*/ 	.word	0xffffffff


	//   ....[1]....
        /*0078*/ 	.word	0xffffffff


	//   ....[2]....
        /*007c*/ 	.word	0xffffffff


	//   ....[3]....
        /*0080*/ 	.word	0xffffffff


	//   ....[4]....
        /*0084*/ 	.word	0xffffffff


	//   ....[5]....
        /*0088*/ 	.word	0xffffffff


	//----- nvinfo : EIATTR_COOP_GROUP_INSTR_OFFSETS
	.align		4
.L_23:
        /*008c*/ 	.byte	0x04, 0x28
        /*008e*/ 	.short	(.L_25 - .L_24)


	//   ....[0]....
.L_24:
        /*0090*/ 	.word	0x000001d0


	//   ....[1]....
        /*0094*/ 	.word	0x00000200


	//   ....[2]....
        /*0098*/ 	.word	0x00000240


	//   ....[3]....
        /*009c*/ 	.word	0x00000260


	//   ....[4]....
        /*00a0*/ 	.word	0x00000280


	//   ....[5]....
        /*00a4*/ 	.word	0x00000310


	//----- nvinfo : EIATTR_EXIT_INSTR_OFFSETS
	.align		4
.L_25:
        /*00a8*/ 	.byte	0x04, 0x1c
        /*00aa*/ 	.short	(.L_27 - .L_26)


	//   ....[0]....
.L_26:
        /*00ac*/ 	.word	0x00000350


	//   ....[1]....
        /*00b0*/ 	.word	0x000003a0


	//----- nvinfo : EIATTR_REQNTID
	.align		4
.L_27:
        /*00b4*/ 	.byte	0x04, 0x10
        /*00b6*/ 	.short	(.L_29 - .L_28)
.L_28:
        /*00b8*/ 	.word	0x00000040
        /*00bc*/ 	.word	0x00000001
        /*00c0*/ 	.word	0x00000001


	//----- nvinfo : EIATTR_CRS_STACK_SIZE
	.align		4
.L_29:
        /*00c4*/ 	.byte	0x04, 0x1e
        /*00c6*/ 	.short	(.L_31 - .L_30)
.L_30:
        /*00c8*/ 	.word	0x00000000
.L_31:


//--------------------- .nv.callgraph             --------------------------
	.section	.nv.callgraph,"",@"SHT_CUDA_CALLGRAPH"
	.align	4
	.sectionentsize	8
	.align		4
        /*0000*/ 	.word	0x00000000
	.align		4
        /*0004*/ 	.word	0xffffffff
	.align		4
        /*0008*/ 	.word	0x00000000
	.align		4
        /*000c*/ 	.word	0xfffffffe
	.align		4
        /*0010*/ 	.word	0x00000000
	.align		4
        /*0014*/ 	.word	0xfffffffd
	.align		4
        /*0018*/ 	.word	0x00000000
	.align		4
        /*001c*/ 	.word	0xfffffffc


//--------------------- .nv.rel.action            --------------------------
	.section	.nv.rel.action,"",@"SHT_CUDA_RELOCINFO"
	.align	8
	.sectionentsize	8
        /*0000*/ 	.byte	0x73, 0x00, 0x00, 0x00, 0x00, 0x00, 0x00, 0x00, 0x00, 0x00, 0x00, 0x11, 0x25, 0x00, 0x05, 0x36


//--------------------- .nv.constant0.triton_red_fused__to_copy_mean_pow_7 --------------------------
	.section	.nv.constant0.triton_red_fused__to_copy_mean_pow_7,"a",@progbits
	.sectionflags	@""
	.align	4
.nv.constant0.triton_red_fused__to_copy_mean_pow_7:
	.zero		384


//--------------------- .text.triton_red_fused__to_copy_mean_pow_7 --------------------------
	.section	.text.triton_red_fused__to_copy_mean_pow_7,"ax",@progbits
	.sectionflags	@"SHF_BARRIERS=1"
	.sectioninfo	@"SHI_REGISTERS=13"
	.align	128
        .global         triton_red_fused__to_copy_mean_pow_7
        .type           triton_red_fused__to_copy_mean_pow_7,@function
        .size           triton_red_fused__to_copy_mean_pow_7,(.L_x_3 - triton_red_fused__to_copy_mean_pow_7)
        .other          triton_red_fused__to_copy_mean_pow_7,@"STO_CUDA_ENTRY STV_DEFAULT"
triton_red_fused__to_copy_mean_pow_7:
.text.triton_red_fused__to_copy_mean_pow_7:
[----:B------:R-:W-:Y:S02]  /*0000*/  IMAD.MOV.U32 R1, RZ, RZ, c[0x0][0x28] ;  /* 0x00000a00ff017624 */ /* 0x000fe400078e00ff */
[----:B------:R-:W0:Y:S01]  /*0010*/  S2R R8, SR_CTAID.X ;  /* 0x0000000000087919 */ /* 0x000e220000002500 */
[----:B------:R-:W-:Y:S01]  /*0020*/  ULDC.64 UR4, c[0x0][0x118] ;  /* 0x0000460000047ab9 */ /* 0x000fe20000000a00 */
[----:B------:R-:W-:Y:S02]  /*0030*/  BSSY B0, `(.L_x_0) ;  /* 0x0000011000007945 */ /* 0x000fe40003800000 */
[----:B------:R-:W1:Y:S01]  /*0040*/  S2R R10, SR_TID.X ;  /* 0x00000000000a7919 */ /* 0x000e620000002100 */
[C---:B0-----:R-:W-:Y:S01]  /*0050*/  IMAD.HI R2, R8.reuse, 0x2aaaaaab, RZ ;  /* 0x2aaaaaab08027827 */ /* 0x041fe200078e02ff */
[----:B------:R-:W-:Y:S02]  /*0060*/  ISETP.GE.AND P0, PT, R8, 0x1800, PT ;  /* 0x000018000800780c */ /* 0x000fe40003f06270 */
[----:B-1----:R-:W-:Y:S02]  /*0070*/  SHF.L.U32 R0, R10, 0x1, RZ ;  /* 0x000000010a007819 */ /* 0x002fe400000006ff */
[----:B------:R-:W-:-:S02]  /*0080*/  SHF.R.S32.HI R3, RZ, 0x1, R2 ;  /* 0x00000001ff037819 */ /* 0x000fc40000011402 */
[----:B------:R-:W-:Y:S02]  /*0090*/  LOP3.LUT R0, R0, 0x7e, RZ, 0xc0, !PT ;  /* 0x0000007e00007812 */ /* 0x000fe400078ec0ff */
[----:B------:R-:W-:Y:S01]  /*00a0*/  LEA.HI R3, R2, R3, RZ, 0x1 ;  /* 0x0000000302037211 */ /* 0x000fe200078f08ff */
[----:B------:R-:W-:Y:S01]  /*00b0*/  IMAD.MOV.U32 R2, RZ, RZ, 0x2 ;  /* 0x00000002ff027424 */ /* 0x000fe200078e00ff */
[----:B------:R-:W-:-:S03]  /*00c0*/  ISETP.LT.U32.AND P0, PT, R0, 0x60, !P0 ;  /* 0x000000600000780c */ /* 0x000fc60004701070 */
[----:B------:R-:W-:-:S04]  /*00d0*/  IMAD R5, R3, -0xc, R8 ;  /* 0xfffffff403057824 */ /* 0x000fc800078e0208 */
[----:B------:R-:W-:-:S04]  /*00e0*/  IMAD R0, R5, 0x60, R0 ;  /* 0x0000006005007824 */ /* 0x000fc800078e0200 */
[----:B------:R-:W-:Y:S01]  /*00f0*/  IMAD R3, R3, 0xd80, R0 ;  /* 0x00000d8003037824 */ /* 0x000fe200078e0200 */
[----:B------:R-:W-:-:S03]  /*0100*/  MOV R0, RZ ;  /* 0x000000ff00007202 */ /* 0x000fc60000000f00 */
[----:B------:R-:W-:Y:S01]  /*0110*/  IMAD.WIDE R2, R3, R2, c[0x0][0x160] ;  /* 0x0000580003027625 */ /* 0x000fe200078e0202 */
[----:B------:R-:W-:Y:S05]  /*0120*/  @!P0 BRA `(.L_x_1) ;  /* 0x0000001000008947 */ /* 0x000fea0003800000 */
[----:B------:R0:W5:Y:S02]  /*0130*/  LDG.E.EF R0, [R2.64] ;  /* 0x0000000402007981 */ /* 0x000164000c0e1900 */
.L_x_1:
[----:B------:R-:W-:Y:S05]  /*0140*/  BSYNC B0 ;  /* 0x0000000000007941 */ /* 0x000fea0003800000 */
.L_x_0:
[C---:B0----5:R-:W-:Y:S02]  /*0150*/  PRMT R2, R0.reuse, 0x7632, R2 ;  /* 0x0000763200027816 */ /* 0x061fe40000000002 */
[----:B------:R-:W-:Y:S02]  /*0160*/  SHF.L.U32 R0, R0, 0x10, RZ ;  /* 0x0000001000007819 */ /* 0x000fe400000006ff */
[----:B------:R-:W-:Y:S01]  /*0170*/  ISETP.GE.AND P1, PT, R10, 0x2, PT ;  /* 0x000000020a00780c */ /* 0x000fe20003f26270 */
[----:B------:R-:W-:-:S04]  /*0180*/  IMAD.U32 R2, R2, 0x10000, RZ ;  /* 0x0001000002027824 */ /* 0x000fc800078e00ff */
[----:B------:R-:W-:-:S04]  /*0190*/  FMUL R3, R2, R2 ;  /* 0x0000000202037220 */ /* 0x000fc80000400000 */
[----:B------:R-:W-:-:S05]  /*01a0*/  FFMA R3, R0, R0, R3 ;  /* 0x0000000000037223 */ /* 0x000fca0000000003 */
[----:B------:R-:W-:Y:S02]  /*01b0*/  FSEL R3, R3, RZ, P0 ;  /* 0x000000ff03037208 */ /* 0x000fe40000000000 */
[----:B------:R-:W-:-:S03]  /*01c0*/  LOP3.LUT P0, RZ, R10, 0x1f, RZ, 0xc0, !PT ;  /* 0x0000001f0aff7812 */ /* 0x000fc6000780c0ff */
[----:B------:R-:W0:Y:S02]  /*01d0*/  SHFL.BFLY PT, R0, R3, 0x10, 0x1f ;  /* 0x0e001f0003007f89 */ /* 0x000e2400000e0000 */
[----:B0-----:R-:W-:Y:S01]  /*01e0*/  FADD R0, R3, R0 ;  /* 0x0000000003007221 */ /* 0x001fe20000000000 */
[----:B------:R-:W-:-:S04]  /*01f0*/  SHF.R.U32.HI R3, RZ, 0x3, R10 ;  /* 0x00000003ff037819 */ /* 0x000fc8000001160a */
[----:B------:R-:W0:Y:S01]  /*0200*/  SHFL.BFLY PT, R5, R0, 0x8, 0x1f ;  /* 0x0d001f0000057f89 */ /* 0x000e2200000e0000 */
[----:B------:R-:W-:Y:S01]  /*0210*/  LOP3.LUT R3, R3, 0x4, RZ, 0xc0, !PT ;  /* 0x0000000403037812 */ /* 0x000fe200078ec0ff */
[----:B0-----:R-:W-:Y:S01]  /*0220*/  FADD R5, R0, R5 ;  /* 0x0000000500057221 */ /* 0x001fe20000000000 */
[----:B------:R-:W-:-:S04]  /*0230*/  LOP3.LUT R0, R10, 0x1, RZ, 0xc0, !PT ;  /* 0x000000010a007812 */ /* 0x000fc800078ec0ff */
[----:B------:R-:W0:Y:S02]  /*0240*/  SHFL.BFLY PT, R2, R5, 0x4, 0x1f ;  /* 0x0c801f0005027f89 */ /* 0x000e2400000e0000 */
[----:B0-----:R-:W-:-:S05]  /*0250*/  FADD R2, R5, R2 ;  /* 0x0000000205027221 */ /* 0x001fca0000000000 */
[----:B------:R-:W0:Y:S02]  /*0260*/  SHFL.BFLY PT, R7, R2, 0x2, 0x1f ;  /* 0x0c401f0002077f89 */ /* 0x000e2400000e0000 */
[----:B0-----:R-:W-:-:S05]  /*0270*/  FADD R7, R2, R7 ;  /* 0x0000000702077221 */ /* 0x001fca0000000000 */
[----:B------:R-:W0:Y:S02]  /*0280*/  SHFL.BFLY PT, R4, R7, 0x1, 0x1f ;  /* 0x0c201f0007047f89 */ /* 0x000e2400000e0000 */
[----:B0-----:R-:W-:-:S05]  /*0290*/  FADD R4, R7, R4 ;  /* 0x0000000407047221 */ /* 0x001fca0000000000 */
[----:B------:R-:W-:Y:S04]  /*02a0*/  @!P0 STS [R3], R4 ;  /* 0x0000000403008388 */ /* 0x000fe80000000800 */
[----:B------:R-:W-:Y:S01]  /*02b0*/  BAR.SYNC.DEFER_BLOCKING 0x0 ;  /* 0x0000000000007b1d */ /* 0x000fe20000010000 */
[----:B------:R-:W-:-:S04]  /*02c0*/  ISETP.NE.U32.AND P0, PT, R0, 0x1, PT ;  /* 0x000000010000780c */ /* 0x000fc80003f05070 */
[C---:B------:R-:W-:Y:S01]  /*02d0*/  ISETP.LT.AND P0, PT, R10.reuse, 0x2, P0 ;  /* 0x000000020a00780c */ /* 0x040fe20000701270 */
[----:B------:R-:W0:Y:S01]  /*02e0*/  @!P1 LDS R6, [R10.X4] ;  /* 0x000000000a069984 */ /* 0x000e220000004800 */
[----:B------:R-:W-:-:S04]  /*02f0*/  LOP3.LUT P1, RZ, R10, 0x3f, RZ, 0xc0, !PT ;  /* 0x0000003f0aff7812 */ /* 0x000fc8000782c0ff */
[----:B------:R-:W-:Y:S01]  /*0300*/  ISETP.LT.AND P1, PT, R8, 0x1800, !P1 ;  /* 0x000018000800780c */ /* 0x000fe20004f21270 */
[----:B0-----:R-:W0:Y:S02]  /*0310*/  SHFL.BFLY PT, R5, R6, 0x1, 0x1f ;  /* 0x0c201f0006057f89 */ /* 0x001e2400000e0000 */
[----:B0-----:R-:W-:-:S05]  /*0320*/  FADD R5, R6, R5 ;  /* 0x0000000506057221 */ /* 0x001fca0000000000 */
[----:B------:R0:W-:Y:S04]  /*0330*/  @P0 STS [R10.X4], R5 ;  /* 0x000000050a000388 */ /* 0x0001e80000004800 */
[----:B------:R-:W-:Y:S06]  /*0340*/  BAR.SYNC.DEFER_BLOCKING 0x0 ;  /* 0x0000000000007b1d */ /* 0x000fec0000010000 */
[----:B------:R-:W-:Y:S05]  /*0350*/  @!P1 EXIT ;  /* 0x000000000000994d */ /* 0x000fea0003800000 */
[----:B0-----:R-:W0:Y:S01]  /*0360*/  LDS R5, [RZ] ;  /* 0x00000000ff057984 */ /* 0x001e220000000800 */
[----:B------:R-:W-:-:S04]  /*0370*/  IMAD.MOV.U32 R3, RZ, RZ, 0x4 ;  /* 0x00000004ff037424 */ /* 0x000fc800078e00ff */
[----:B------:R-:W-:-:S05]  /*0380*/  IMAD.WIDE R2, R8, R3, c[0x0][0x168] ;  /* 0x00005a0008027625 */ /* 0x000fca00078e0203 */
[----:B0-----:R-:W-:Y:S01]  /*0390*/  STG.E [R2.64], R5 ;  /* 0x0000000502007986 */ /* 0x001fe2000c101904 */
[----:B------:R-:W-:Y:S05]  /*03a0*/  EXIT ;  /* 0x000000000000794d */ /* 0x000fea0003800000 */
.L_x_2:
[----:B------:R-:W-:-:S00]  /*03b0*/  BRA `(.L_x_2) ;  /* 0xfffffff000007947 */ /* 0x000fc0000383ffff */
[----:B------:R-:W-:-:S00]  /*03c0*/  NOP ;  /* 0x0000000000007918 */ /* 0x000fc00000000000 */
        /* <DEDUP_REMOVED lines=11> */
.L_x_3:


//--------------------- .nv.shared.triton_red_fused__to_copy_mean_pow_7 --------------------------
	.section	.nv.shared.triton_red_fused__to_copy_mean_pow_7,"aw",@nobits
	.sectionflags	@""
	.align	16
